//
// Generated by NVIDIA NVVM Compiler
//
// Compiler Build ID: CL-36424714
// Cuda compilation tools, release 13.0, V13.0.88
// Based on NVVM 20.0.0
//

.version 9.0
.target sm_100
.address_size 64

	// .globl	_Z6vecaddiPfS_S_

.visible .entry _Z6vecaddiPfS_S_(
	.param .u32 _Z6vecaddiPfS_S__param_0,
	.param .u64 .ptr .align 1 _Z6vecaddiPfS_S__param_1,
	.param .u64 .ptr .align 1 _Z6vecaddiPfS_S__param_2,
	.param .u64 .ptr .align 1 _Z6vecaddiPfS_S__param_3
)
{
	.reg .pred 	%p<2>;
	.reg .b32 	%r<6>;
	.reg .b32 	%f<4>;
	.reg .b64 	%rd<11>;

	ld.param.u32 	%r2, [_Z6vecaddiPfS_S__param_0];
	ld.param.u64 	%rd1, [_Z6vecaddiPfS_S__param_1];
	ld.param.u64 	%rd2, [_Z6vecaddiPfS_S__param_2];
	ld.param.u64 	%rd3, [_Z6vecaddiPfS_S__param_3];
	mov.u32 	%r3, %ctaid.x;
	mov.u32 	%r4, %ntid.x;
	mov.u32 	%r5, %tid.x;
	mad.lo.s32 	%r1, %r3, %r4, %r5;
	setp.ge.s32 	%p1, %r1, %r2;
	@%p1 bra 	$L__BB0_2;
	cvta.to.global.u64 	%rd4, %rd1;
	cvta.to.global.u64 	%rd5, %rd2;
	cvta.to.global.u64 	%rd6, %rd3;
	mul.wide.s32 	%rd7, %r1, 4;
	add.s64 	%rd8, %rd4, %rd7;
	ld.global.f32 	%f1, [%rd8];
	add.s64 	%rd9, %rd5, %rd7;
	ld.global.f32 	%f2, [%rd9];
	add.f32 	%f3, %f1, %f2;
	add.s64 	%rd10, %rd6, %rd7;
	st.global.f32 	[%rd10], %f3;
$L__BB0_2:
	ret;

}


// ===== COMPILED SASS (sm_100) =====

	.target	sm_100

	.elftype	@"ET_EXEC"


//--------------------- .note.nv.tkinfo           --------------------------
	.section	.note.nv.tkinfo,"",@"SHT_NOTE"
	.sectionflags	@"SHF_NOTE_NV_TKINFO"
	.tkinfo
        /*0018*/ 	.word	0x00000002
        /*0030*/ 	.string	""
        /*0030*/ 	.string	"ptxas"
        /*0030*/ 	.string	"Cuda compilation tools, release 13.0, V13.0.88"
        /*0030*/ 	.string	"Build cuda_13.0.r13.0/compiler.36424714_0"
        /*0030*/ 	.string	"-arch sm_100 -m 64 "



//--------------------- .note.nv.cuinfo           --------------------------
	.section	.note.nv.cuinfo,"",@"SHT_NOTE"
	.sectionflags	@"SHF_NOTE_NV_CUINFO"
        /*0018*/ 	.short	0x0002
        /*001a*/ 	.short	0x0064
        /*001c*/ 	.short	0x0082
	.zero		2


//--------------------- .nv.info                  --------------------------
	.section	.nv.info,"",@"SHT_CUDA_INFO"
	.align	4


	//----- nvinfo : EIATTR_REGCOUNT
	.align		4
        /*0000*/ 	.byte	0x04, 0x2f
        /*0002*/ 	.short	(.L_1 - .L_0)
	.align		4
.L_0:
        /*0004*/ 	.word	index@(_Z6vecaddiPfS_S_)
        /*0008*/ 	.word	0x0000000c


	//----- nvinfo : EIATTR_FRAME_SIZE
	.align		4
.L_1:
        /*000c*/ 	.byte	0x04, 0x11
        /*000e*/ 	.short	(.L_3 - .L_2)
	.align		4
.L_2:
        /*0010*/ 	.word	index@(_Z6vecaddiPfS_S_)
        /*0014*/ 	.word	0x00000000


	//----- nvinfo : EIATTR_MIN_STACK_SIZE
	.align		4
.L_3:
        /*0018*/ 	.byte	0x04, 0x12
        /*001a*/ 	.short	(.L_5 - .L_4)
	.align		4
.L_4:
        /*001c*/ 	.word	index@(_Z6vecaddiPfS_S_)
        /*0020*/ 	.word	0x00000000
.L_5:


//--------------------- .nv.compat                --------------------------
	.section	.nv.compat,"",@"SHT_CUDA_COMPAT_INFO"
	.align	4
        /*0000*/ 	.byte	0x02, 0x09, 0x00, 0x00, 0x02, 0x02, 0x01, 0x00, 0x02, 0x05, 0x05, 0x00, 0x03, 0x07, 0x01, 0x01
        /*0010*/ 	.byte	0x02, 0x03, 0x00, 0x00, 0x02, 0x06, 0x01, 0x00, 0x04, 0x0b, 0x08, 0x00, 0x09, 0x00, 0x00, 0x00
        /*0020*/ 	.byte	0x00, 0x00, 0x00, 0x00


//--------------------- .nv.info._Z6vecaddiPfS_S_ --------------------------
	.section	.nv.info._Z6vecaddiPfS_S_,"",@"SHT_CUDA_INFO"
	.sectionflags	@""
	.align	4


	//----- nvinfo : EIATTR_CUDA_API_VERSION
	.align		4
        /*0000*/ 	.byte	0x04, 0x37
        /*0002*/ 	.short	(.L_7 - .L_6)
.L_6:
        /*0004*/ 	.word	0x00000082


	//----- nvinfo : EIATTR_KPARAM_INFO
	.align		4
.L_7:
        /*0008*/ 	.byte	0x04, 0x17
        /*000a*/ 	.short	(.L_9 - .L_8)
.L_8:
        /*000c*/ 	.word	0x00000000
        /*0010*/ 	.short	0x0003
        /*0012*/ 	.short	0x0018
        /*0014*/ 	.byte	0x00, 0xf5, 0x21, 0x00


	//----- nvinfo : EIATTR_KPARAM_INFO
	.align		4
.L_9:
        /*0018*/ 	.byte	0x04, 0x17
        /*001a*/ 	.short	(.L_11 - .L_10)
.L_10:
        /*001c*/ 	.word	0x00000000
        /*0020*/ 	.short	0x0002
        /*0022*/ 	.short	0x0010
        /*0024*/ 	.byte	0x00, 0xf5, 0x21, 0x00


	//----- nvinfo : EIATTR_KPARAM_INFO
	.align		4
.L_11:
        /*0028*/ 	.byte	0x04, 0x17
        /*002a*/ 	.short	(.L_13 - .L_12)
.L_12:
        /*002c*/ 	.word	0x00000000
        /*0030*/ 	.short	0x0001
        /*0032*/ 	.short	0x0008
        /*0034*/ 	.byte	0x00, 0xf5, 0x21, 0x00


	//----- nvinfo : EIATTR_KPARAM_INFO
	.align		4
.L_13:
        /*0038*/ 	.byte	0x04, 0x17
        /*003a*/ 	.short	(.L_15 - .L_14)
.L_14:
        /*003c*/ 	.word	0x00000000
        /*0040*/ 	.short	0x0000
        /*0042*/ 	.short	0x0000
        /*0044*/ 	.byte	0x00, 0xf0, 0x11, 0x00


	//----- nvinfo : EIATTR_SPARSE_MMA_MASK
	.align		4
.L_15:
        /*0048*/ 	.byte	0x03, 0x50
        /*004a*/ 	.short	0x0000


	//----- nvinfo : EIATTR_MAXREG_COUNT
	.align		4
        /*004c*/ 	.byte	0x03, 0x1b
        /*004e*/ 	.short	0x00ff


	//----- nvinfo : EIATTR_MERCURY_ISA_VERSION
	.align		4
        /*0050*/ 	.byte	0x03, 0x5f
        /*0052*/ 	.short	0x0101


	//----- nvinfo : EIATTR_VRC_CTA_INIT_COUNT
	.align		4
        /*0054*/ 	.byte	0x02, 0x4a
	.zero		1
	.zero		1


	//----- nvinfo : EIATTR_EXIT_INSTR_OFFSETS
	.align		4
        /*0058*/ 	.byte	0x04, 0x1c
        /*005a*/ 	.short	(.L_17 - .L_16)


	//   ....[0]....
.L_16:
        /*005c*/ 	.word	0x00000070


	//   ....[1]....
        /*0060*/ 	.word	0x00000130


	//----- nvinfo : EIATTR_CBANK_PARAM_SIZE
	.align		4
.L_17:
        /*0064*/ 	.byte	0x03, 0x19
        /*0066*/ 	.short	0x0020


	//----- nvinfo : EIATTR_PARAM_CBANK
	.align		4
        /*0068*/ 	.byte	0x04, 0x0a
        /*006a*/ 	.short	(.L_19 - .L_18)
	.align		4
.L_18:
        /*006c*/ 	.word	index@(.nv.constant0._Z6vecaddiPfS_S_)
        /*0070*/ 	.short	0x0380
        /*0072*/ 	.short	0x0020


	//----- nvinfo : EIATTR_SW_WAR
	.align		4
.L_19:
        /*0074*/ 	.byte	0x04, 0x36
        /*0076*/ 	.short	(.L_21 - .L_20)
.L_20:
        /*0078*/ 	.word	0x00000008
.L_21:


//--------------------- .nv.callgraph             --------------------------
	.section	.nv.callgraph,"",@"SHT_CUDA_CALLGRAPH"
	.align	4
	.sectionentsize	8
	.align		4
        /*0000*/ 	.word	0x00000000
	.align		4
        /*0004*/ 	.word	0xffffffff
	.align		4
        /*0008*/ 	.word	0x00000000
	.align		4
        /*000c*/ 	.word	0xfffffffe
	.align		4
        /*0010*/ 	.word	0x00000000
	.align		4
        /*0014*/ 	.word	0xfffffffd
	.align		4
        /*0018*/ 	.word	0x00000000
	.align		4
        /*001c*/ 	.word	0xfffffffc


//--------------------- .text._Z6vecaddiPfS_S_    --------------------------
	.section	.text._Z6vecaddiPfS_S_,"ax",@progbits
	.align	128
        .global         _Z6vecaddiPfS_S_
        .type           _Z6vecaddiPfS_S_,@function
        .size           _Z6vecaddiPfS_S_,(.L_x_1 - _Z6vecaddiPfS_S_)
        .other          _Z6vecaddiPfS_S_,@"STO_CUDA_ENTRY STV_DEFAULT"
_Z6vecaddiPfS_S_:
.text._Z6vecaddiPfS_S_:
[----:B------:R-:W-:Y:S01]  /*0000*/  LDC R1, c[0x0][0x37c] ;  /* 0x0000df00ff017b82 */ /* 0x000fe20000000800 */
[----:B------:R-:W0:Y:S07]  /*0010*/  S2R R0, SR_TID.X ;  /* 0x0000000000007919 */ /* 0x000e2e0000002100 */
[----:B------:R-:W0:Y:S01]  /*0020*/  S2UR UR4, SR_CTAID.X ;  /* 0x00000000000479c3 */ /* 0x000e220000002500 */
[----:B------:R-:W1:Y:S07]  /*0030*/  LDCU UR5, c[0x0][0x380] ;  /* 0x00007000ff0577ac */ /* 0x000e6e0008000800 */
[----:B------:R-:W0:Y:S02]  /*0040*/  LDC R9, c[0x0][0x360] ;  /* 0x0000d800ff097b82 */ /* 0x000e240000000800 */
[----:B0-----:R-:W-:-:S05]  /*0050*/  IMAD R9, R9, UR4, R0 ;  /* 0x0000000409097c24 */ /* 0x001fca000f8e0200 */
[----:B-1----:R-:W-:-:S13]  /*0060*/  ISETP.GE.AND P0, PT, R9, UR5, PT ;  /* 0x0000000509007c0c */ /* 0x002fda000bf06270 */
[----:B------:R-:W-:Y:S05]  /*0070*/  @P0 EXIT ;  /* 0x000000000000094d */ /* 0x000fea0003800000 */
[----:B------:R-:W0:Y:S01]  /*0080*/  LDC.64 R2, c[0x0][0x388] ;  /* 0x0000e200ff027b82 */ /* 0x000e220000000a00 */
[----:B------:R-:W1:Y:S07]  /*0090*/  LDCU.64 UR4, c[0x0][0x358] ;  /* 0x00006b00ff0477ac */ /* 0x000e6e0008000a00 */
[----:B------:R-:W2:Y:S08]  /*00a0*/  LDC.64 R4, c[0x0][0x390] ;  /* 0x0000e400ff047b82 */ /* 0x000eb00000000a00 */
[----:B------:R-:W3:Y:S01]  /*00b0*/  LDC.64 R6, c[0x0][0x398] ;  /* 0x0000e600ff067b82 */ /* 0x000ee20000000a00 */
[----:B0-----:R-:W-:-:S06]  /*00c0*/  IMAD.WIDE R2, R9, 0x4, R2 ;  /* 0x0000000409027825 */ /* 0x001fcc00078e0202 */
[----:B-1----:R-:W4:Y:S01]  /*00d0*/  LDG.E R2, desc[UR4][R2.64] ;  /* 0x0000000402027981 */ /* 0x002f22000c1e1900 */
[----:B--2---:R-:W-:-:S06]  /*00e0*/  IMAD.WIDE R4, R9, 0x4, R4 ;  /* 0x0000000409047825 */ /* 0x004fcc00078e0204 */
[----:B------:R-:W4:Y:S01]  /*00f0*/  LDG.E R5, desc[UR4][R4.64] ;  /* 0x0000000404057981 */ /* 0x000f22000c1e1900 */
[----:B---3--:R-:W-:-:S04]  /*0100*/  IMAD.WIDE R6, R9, 0x4, R6 ;  /* 0x0000000409067825 */ /* 0x008fc800078e0206 */
[----:B----4-:R-:W-:-:S05]  /*0110*/  FADD R9, R2, R5 ;  /* 0x0000000502097221 */ /* 0x010fca0000000000 */
[----:B------:R-:W-:Y:S01]  /*0120*/  STG.E desc[UR4][R6.64], R9 ;  /* 0x0000000906007986 */ /* 0x000fe2000c101904 */
[----:B------:R-:W-:Y:S05]  /*0130*/  EXIT ;  /* 0x000000000000794d */ /* 0x000fea0003800000 */
.L_x_0:
[----:B------:R-:W-:-:S00]  /*0140*/  BRA `(.L_x_0) ;  /* 0xfffffffc00fc7947 */ /* 0x000fc0000383ffff */
[----:B------:R-:W-:-:S00]  /*0150*/  NOP ;  /* 0x0000000000007918 */ /* 0x000fc00000000000 */
        /* <DEDUP_REMOVED lines=10> */
.L_x_1:


//--------------------- .nv.shared.reserved.0     --------------------------
	.section	.nv.shared.reserved.0,"aw",@nobits
	.weak		__nv_reservedSMEM_offset_0_alias
	.size		__nv_reservedSMEM_offset_0_alias, 0, 64
	.other		__nv_reservedSMEM_offset_0_alias,@"STO_CUDA_RESERVED_SHARED STV_DEFAULT"
__nv_reservedSMEM_offset_0_alias:
	.zero		0
	.zero		64


//--------------------- .nv.constant0._Z6vecaddiPfS_S_ --------------------------
	.section	.nv.constant0._Z6vecaddiPfS_S_,"a",@progbits
	.sectionflags	@""
	.align	4
.nv.constant0._Z6vecaddiPfS_S_:
	.zero		928


//--------------------- SYMBOLS --------------------------

	.type		.nv.reservedSmem.offset0,@object
	.size		.nv.reservedSmem.offset0,0x4
